//
// Generated by NVIDIA NVVM Compiler
//
// Compiler Build ID: CL-36424714
// Cuda compilation tools, release 13.0, V13.0.88
// Based on NVVM 20.0.0
//

.version 9.0
.target sm_100
.address_size 64

	// .globl	_Z15preencherVolumePfiii

.visible .entry _Z15preencherVolumePfiii(
	.param .u64 .ptr .align 1 _Z15preencherVolumePfiii_param_0,
	.param .u32 _Z15preencherVolumePfiii_param_1,
	.param .u32 _Z15preencherVolumePfiii_param_2,
	.param .u32 _Z15preencherVolumePfiii_param_3
)
{
	.reg .pred 	%p<6>;
	.reg .b32 	%r<22>;
	.reg .b32 	%f<2>;
	.reg .b64 	%rd<5>;

	ld.param.u64 	%rd1, [_Z15preencherVolumePfiii_param_0];
	ld.param.u32 	%r4, [_Z15preencherVolumePfiii_param_1];
	ld.param.u32 	%r6, [_Z15preencherVolumePfiii_param_2];
	ld.param.u32 	%r7, [_Z15preencherVolumePfiii_param_3];
	mov.u32 	%r8, %ctaid.x;
	mov.u32 	%r9, %ntid.x;
	mov.u32 	%r10, %tid.x;
	mad.lo.s32 	%r1, %r8, %r9, %r10;
	mov.u32 	%r11, %ctaid.y;
	mov.u32 	%r12, %ntid.y;
	mov.u32 	%r13, %tid.y;
	mad.lo.s32 	%r14, %r11, %r12, %r13;
	mov.u32 	%r15, %ctaid.z;
	mov.u32 	%r16, %ntid.z;
	mov.u32 	%r17, %tid.z;
	mad.lo.s32 	%r3, %r15, %r16, %r17;
	setp.ge.s32 	%p1, %r1, %r4;
	setp.ge.s32 	%p2, %r14, %r6;
	or.pred  	%p3, %p1, %p2;
	setp.ge.s32 	%p4, %r3, %r7;
	or.pred  	%p5, %p3, %p4;
	@%p5 bra 	$L__BB0_2;
	cvta.to.global.u64 	%rd2, %rd1;
	mad.lo.s32 	%r18, %r6, %r3, %r14;
	mad.lo.s32 	%r19, %r18, %r4, %r1;
	add.s32 	%r20, %r1, %r14;
	add.s32 	%r21, %r20, %r3;
	cvt.rn.f32.s32 	%f1, %r21;
	mul.wide.s32 	%rd3, %r19, 4;
	add.s64 	%rd4, %rd2, %rd3;
	st.global.f32 	[%rd4], %f1;
$L__BB0_2:
	ret;

}


// ===== COMPILED SASS (sm_100) =====

	.target	sm_100

	.elftype	@"ET_EXEC"


//--------------------- .note.nv.tkinfo           --------------------------
	.section	.note.nv.tkinfo,"",@"SHT_NOTE"
	.sectionflags	@"SHF_NOTE_NV_TKINFO"
	.tkinfo
        /*0018*/ 	.word	0x00000002
        /*0030*/ 	.string	""
        /*0030*/ 	.string	"ptxas"
        /*0030*/ 	.string	"Cuda compilation tools, release 13.0, V13.0.88"
        /*0030*/ 	.string	"Build cuda_13.0.r13.0/compiler.36424714_0"
        /*0030*/ 	.string	"-arch sm_100 -m 64 "



//--------------------- .note.nv.cuinfo           --------------------------
	.section	.note.nv.cuinfo,"",@"SHT_NOTE"
	.sectionflags	@"SHF_NOTE_NV_CUINFO"
        /*0018*/ 	.short	0x0002
        /*001a*/ 	.short	0x0064
        /*001c*/ 	.short	0x0082
	.zero		2


//--------------------- .nv.info                  --------------------------
	.section	.nv.info,"",@"SHT_CUDA_INFO"
	.align	4


	//----- nvinfo : EIATTR_REGCOUNT
	.align		4
        /*0000*/ 	.byte	0x04, 0x2f
        /*0002*/ 	.short	(.L_1 - .L_0)
	.align		4
.L_0:
        /*0004*/ 	.word	index@(_Z15preencherVolumePfiii)
        /*0008*/ 	.word	0x0000000a


	//----- nvinfo : EIATTR_FRAME_SIZE
	.align		4
.L_1:
        /*000c*/ 	.byte	0x04, 0x11
        /*000e*/ 	.short	(.L_3 - .L_2)
	.align		4
.L_2:
        /*0010*/ 	.word	index@(_Z15preencherVolumePfiii)
        /*0014*/ 	.word	0x00000000


	//----- nvinfo : EIATTR_MIN_STACK_SIZE
	.align		4
.L_3:
        /*0018*/ 	.byte	0x04, 0x12
        /*001a*/ 	.short	(.L_5 - .L_4)
	.align		4
.L_4:
        /*001c*/ 	.word	index@(_Z15preencherVolumePfiii)
        /*0020*/ 	.word	0x00000000
.L_5:


//--------------------- .nv.compat                --------------------------
	.section	.nv.compat,"",@"SHT_CUDA_COMPAT_INFO"
	.align	4
        /*0000*/ 	.byte	0x02, 0x09, 0x00, 0x00, 0x02, 0x02, 0x01, 0x00, 0x02, 0x05, 0x05, 0x00, 0x03, 0x07, 0x01, 0x01
        /*0010*/ 	.byte	0x02, 0x03, 0x00, 0x00, 0x02, 0x06, 0x01, 0x00, 0x04, 0x0b, 0x08, 0x00, 0x09, 0x00, 0x00, 0x00
        /*0020*/ 	.byte	0x00, 0x00, 0x00, 0x00


//--------------------- .nv.info._Z15preencherVolumePfiii --------------------------
	.section	.nv.info._Z15preencherVolumePfiii,"",@"SHT_CUDA_INFO"
	.sectionflags	@""
	.align	4


	//----- nvinfo : EIATTR_CUDA_API_VERSION
	.align		4
        /*0000*/ 	.byte	0x04, 0x37
        /*0002*/ 	.short	(.L_7 - .L_6)
.L_6:
        /*0004*/ 	.word	0x00000082


	//----- nvinfo : EIATTR_KPARAM_INFO
	.align		4
.L_7:
        /*0008*/ 	.byte	0x04, 0x17
        /*000a*/ 	.short	(.L_9 - .L_8)
.L_8:
        /*000c*/ 	.word	0x00000000
        /*0010*/ 	.short	0x0003
        /*0012*/ 	.short	0x0010
        /*0014*/ 	.byte	0x00, 0xf0, 0x11, 0x00


	//----- nvinfo : EIATTR_KPARAM_INFO
	.align		4
.L_9:
        /*0018*/ 	.byte	0x04, 0x17
        /*001a*/ 	.short	(.L_11 - .L_10)
.L_10:
        /*001c*/ 	.word	0x00000000
        /*0020*/ 	.short	0x0002
        /*0022*/ 	.short	0x000c
        /*0024*/ 	.byte	0x00, 0xf0, 0x11, 0x00


	//----- nvinfo : EIATTR_KPARAM_INFO
	.align		4
.L_11:
        /*0028*/ 	.byte	0x04, 0x17
        /*002a*/ 	.short	(.L_13 - .L_12)
.L_12:
        /*002c*/ 	.word	0x00000000
        /*0030*/ 	.short	0x0001
        /*0032*/ 	.short	0x0008
        /*0034*/ 	.byte	0x00, 0xf0, 0x11, 0x00


	//----- nvinfo : EIATTR_KPARAM_INFO
	.align		4
.L_13:
        /*0038*/ 	.byte	0x04, 0x17
        /*003a*/ 	.short	(.L_15 - .L_14)
.L_14:
        /*003c*/ 	.word	0x00000000
        /*0040*/ 	.short	0x0000
        /*0042*/ 	.short	0x0000
        /*0044*/ 	.byte	0x00, 0xf5, 0x21, 0x00


	//----- nvinfo : EIATTR_SPARSE_MMA_MASK
	.align		4
.L_15:
        /*0048*/ 	.byte	0x03, 0x50
        /*004a*/ 	.short	0x0000


	//----- nvinfo : EIATTR_MAXREG_COUNT
	.align		4
        /*004c*/ 	.byte	0x03, 0x1b
        /*004e*/ 	.short	0x00ff


	//----- nvinfo : EIATTR_MERCURY_ISA_VERSION
	.align		4
        /*0050*/ 	.byte	0x03, 0x5f
        /*0052*/ 	.short	0x0101


	//----- nvinfo : EIATTR_VRC_CTA_INIT_COUNT
	.align		4
        /*0054*/ 	.byte	0x02, 0x4a
	.zero		1
	.zero		1


	//----- nvinfo : EIATTR_EXIT_INSTR_OFFSETS
	.align		4
        /*0058*/ 	.byte	0x04, 0x1c
        /*005a*/ 	.short	(.L_17 - .L_16)


	//   ....[0]....
.L_16:
        /*005c*/ 	.word	0x00000120


	//   ....[1]....
        /*0060*/ 	.word	0x000001b0


	//----- nvinfo : EIATTR_CBANK_PARAM_SIZE
	.align		4
.L_17:
        /*0064*/ 	.byte	0x03, 0x19
        /*0066*/ 	.short	0x0014


	//----- nvinfo : EIATTR_PARAM_CBANK
	.align		4
        /*0068*/ 	.byte	0x04, 0x0a
        /*006a*/ 	.short	(.L_19 - .L_18)
	.align		4
.L_18:
        /*006c*/ 	.word	index@(.nv.constant0._Z15preencherVolumePfiii)
        /*0070*/ 	.short	0x0380
        /*0072*/ 	.short	0x0014


	//----- nvinfo : EIATTR_SW_WAR
	.align		4
.L_19:
        /*0074*/ 	.byte	0x04, 0x36
        /*0076*/ 	.short	(.L_21 - .L_20)
.L_20:
        /*0078*/ 	.word	0x00000008
.L_21:


//--------------------- .nv.callgraph             --------------------------
	.section	.nv.callgraph,"",@"SHT_CUDA_CALLGRAPH"
	.align	4
	.sectionentsize	8
	.align		4
        /*0000*/ 	.word	0x00000000
	.align		4
        /*0004*/ 	.word	0xffffffff
	.align		4
        /*0008*/ 	.word	0x00000000
	.align		4
        /*000c*/ 	.word	0xfffffffe
	.align		4
        /*0010*/ 	.word	0x00000000
	.align		4
        /*0014*/ 	.word	0xfffffffd
	.align		4
        /*0018*/ 	.word	0x00000000
	.align		4
        /*001c*/ 	.word	0xfffffffc


//--------------------- .text._Z15preencherVolumePfiii --------------------------
	.section	.text._Z15preencherVolumePfiii,"ax",@progbits
	.align	128
        .global         _Z15preencherVolumePfiii
        .type           _Z15preencherVolumePfiii,@function
        .size           _Z15preencherVolumePfiii,(.L_x_1 - _Z15preencherVolumePfiii)
        .other          _Z15preencherVolumePfiii,@"STO_CUDA_ENTRY STV_DEFAULT"
_Z15preencherVolumePfiii:
.text._Z15preencherVolumePfiii:
[----:B------:R-:W-:Y:S01]  /*0000*/  LDC R1, c[0x0][0x37c] ;  /* 0x0000df00ff017b82 */ /* 0x000fe20000000800 */
[----:B------:R-:W0:Y:S07]  /*0010*/  S2R R2, SR_TID.Y ;  /* 0x0000000000027919 */ /* 0x000e2e0000002200 */
[----:B------:R-:W1:Y:S01]  /*0020*/  LDC R0, c[0x0][0x360] ;  /* 0x0000d800ff007b82 */ /* 0x000e620000000800 */
[----:B------:R-:W2:Y:S01]  /*0030*/  LDCU.64 UR8, c[0x0][0x388] ;  /* 0x00007100ff0877ac */ /* 0x000ea20008000a00 */
[----:B------:R-:W1:Y:S01]  /*0040*/  S2R R3, SR_TID.X ;  /* 0x0000000000037919 */ /* 0x000e620000002100 */
[----:B------:R-:W3:Y:S01]  /*0050*/  LDCU UR7, c[0x0][0x390] ;  /* 0x00007200ff0777ac */ /* 0x000ee20008000800 */
[----:B------:R-:W4:Y:S04]  /*0060*/  S2R R7, SR_TID.Z ;  /* 0x0000000000077919 */ /* 0x000f280000002300 */
[----:B------:R-:W0:Y:S08]  /*0070*/  S2UR UR5, SR_CTAID.Y ;  /* 0x00000000000579c3 */ /* 0x000e300000002600 */
[----:B------:R-:W0:Y:S08]  /*0080*/  LDC R5, c[0x0][0x364] ;  /* 0x0000d900ff057b82 */ /* 0x000e300000000800 */
[----:B------:R-:W1:Y:S08]  /*0090*/  S2UR UR4, SR_CTAID.X ;  /* 0x00000000000479c3 */ /* 0x000e700000002500 */
[----:B------:R-:W4:Y:S08]  /*00a0*/  S2UR UR6, SR_CTAID.Z ;  /* 0x00000000000679c3 */ /* 0x000f300000002700 */
[----:B------:R-:W4:Y:S01]  /*00b0*/  LDC R4, c[0x0][0x368] ;  /* 0x0000da00ff047b82 */ /* 0x000f220000000800 */
[----:B0-----:R-:W-:-:S05]  /*00c0*/  IMAD R5, R5, UR5, R2 ;  /* 0x0000000505057c24 */ /* 0x001fca000f8e0202 */
[----:B--2---:R-:W-:Y:S01]  /*00d0*/  ISETP.GE.AND P0, PT, R5, UR9, PT ;  /* 0x0000000905007c0c */ /* 0x004fe2000bf06270 */
[----:B-1----:R-:W-:-:S05]  /*00e0*/  IMAD R0, R0, UR4, R3 ;  /* 0x0000000400007c24 */ /* 0x002fca000f8e0203 */
[----:B------:R-:W-:Y:S01]  /*00f0*/  ISETP.GE.OR P0, PT, R0, UR8, P0 ;  /* 0x0000000800007c0c */ /* 0x000fe20008706670 */
[----:B----4-:R-:W-:-:S05]  /*0100*/  IMAD R4, R4, UR6, R7 ;  /* 0x0000000604047c24 */ /* 0x010fca000f8e0207 */
[----:B---3--:R-:W-:-:S13]  /*0110*/  ISETP.GE.OR P0, PT, R4, UR7, P0 ;  /* 0x0000000704007c0c */ /* 0x008fda0008706670 */
[----:B------:R-:W-:Y:S05]  /*0120*/  @P0 EXIT ;  /* 0x000000000000094d */ /* 0x000fea0003800000 */
[----:B------:R-:W0:Y:S01]  /*0130*/  LDC.64 R2, c[0x0][0x380] ;  /* 0x0000e000ff027b82 */ /* 0x000e220000000a00 */
[----:B------:R-:W1:Y:S01]  /*0140*/  LDCU.64 UR4, c[0x0][0x358] ;  /* 0x00006b00ff0477ac */ /* 0x000e620008000a00 */
[C-C-:B------:R-:W-:Y:S01]  /*0150*/  IMAD R7, R4.reuse, UR9, R5.reuse ;  /* 0x0000000904077c24 */ /* 0x140fe2000f8e0205 */
[----:B------:R-:W-:-:S03]  /*0160*/  IADD3 R4, PT, PT, R4, R0, R5 ;  /* 0x0000000004047210 */ /* 0x000fc60007ffe005 */
[----:B------:R-:W-:Y:S01]  /*0170*/  IMAD R7, R7, UR8, R0 ;  /* 0x0000000807077c24 */ /* 0x000fe2000f8e0200 */
[----:B------:R-:W-:-:S03]  /*0180*/  I2FP.F32.S32 R5, R4 ;  /* 0x0000000400057245 */ /* 0x000fc60000201400 */
[----:B0-----:R-:W-:-:S05]  /*0190*/  IMAD.WIDE R2, R7, 0x4, R2 ;  /* 0x0000000407027825 */ /* 0x001fca00078e0202 */
[----:B-1----:R-:W-:Y:S01]  /*01a0*/  STG.E desc[UR4][R2.64], R5 ;  /* 0x0000000502007986 */ /* 0x002fe2000c101904 */
[----:B------:R-:W-:Y:S05]  /*01b0*/  EXIT ;  /* 0x000000000000794d */ /* 0x000fea0003800000 */
.L_x_0:
[----:B------:R-:W-:-:S00]  /*01c0*/  BRA `(.L_x_0) ;  /* 0xfffffffc00fc7947 */ /* 0x000fc0000383ffff */
[----:B------:R-:W-:-:S00]  /*01d0*/  NOP ;  /* 0x0000000000007918 */ /* 0x000fc00000000000 */
        /* <DEDUP_REMOVED lines=10> */
.L_x_1:


//--------------------- .nv.shared.reserved.0     --------------------------
	.section	.nv.shared.reserved.0,"aw",@nobits
	.weak		__nv_reservedSMEM_offset_0_alias
	.size		__nv_reservedSMEM_offset_0_alias, 0, 64
	.other		__nv_reservedSMEM_offset_0_alias,@"STO_CUDA_RESERVED_SHARED STV_DEFAULT"
__nv_reservedSMEM_offset_0_alias:
	.zero		0
	.zero		64


//--------------------- .nv.constant0._Z15preencherVolumePfiii --------------------------
	.section	.nv.constant0._Z15preencherVolumePfiii,"a",@progbits
	.sectionflags	@""
	.align	4
.nv.constant0._Z15preencherVolumePfiii:
	.zero		916


//--------------------- SYMBOLS --------------------------

	.type		.nv.reservedSmem.offset0,@object
	.size		.nv.reservedSmem.offset0,0x4
